//
// Generated by NVIDIA NVVM Compiler
//
// Compiler Build ID: CL-36424714
// Cuda compilation tools, release 13.0, V13.0.88
// Based on NVVM 20.0.0
//

.version 9.0
.target sm_100
.address_size 64

	// .globl	_Z24Convolution3DBasicKernelPfS_iiii
.const .align 4 .b8 CONST_FILTER[108];

.visible .entry _Z24Convolution3DBasicKernelPfS_iiii(
	.param .u64 .ptr .align 1 _Z24Convolution3DBasicKernelPfS_iiii_param_0,
	.param .u64 .ptr .align 1 _Z24Convolution3DBasicKernelPfS_iiii_param_1,
	.param .u32 _Z24Convolution3DBasicKernelPfS_iiii_param_2,
	.param .u32 _Z24Convolution3DBasicKernelPfS_iiii_param_3,
	.param .u32 _Z24Convolution3DBasicKernelPfS_iiii_param_4,
	.param .u32 _Z24Convolution3DBasicKernelPfS_iiii_param_5
)
{
	.reg .pred 	%p<94>;
	.reg .b32 	%r<101>;
	.reg .b32 	%f<92>;
	.reg .b64 	%rd<37>;

	ld.param.u64 	%rd9, [_Z24Convolution3DBasicKernelPfS_iiii_param_0];
	ld.param.u32 	%r35, [_Z24Convolution3DBasicKernelPfS_iiii_param_2];
	ld.param.u32 	%r36, [_Z24Convolution3DBasicKernelPfS_iiii_param_3];
	ld.param.u32 	%r37, [_Z24Convolution3DBasicKernelPfS_iiii_param_4];
	cvta.to.global.u64 	%rd1, %rd9;
	mov.u32 	%r39, %ctaid.x;
	mov.u32 	%r40, %ntid.x;
	mov.u32 	%r41, %tid.x;
	mad.lo.s32 	%r1, %r39, %r40, %r41;
	mov.u32 	%r42, %ctaid.y;
	mov.u32 	%r43, %ntid.y;
	mov.u32 	%r44, %tid.y;
	mad.lo.s32 	%r2, %r42, %r43, %r44;
	neg.s32 	%r3, %r35;
	setp.lt.s32 	%p3, %r35, 0;
	mov.f32 	%f81, 0f00000000;
	@%p3 bra 	$L__BB0_43;
	shl.b32 	%r45, %r35, 1;
	and.b32  	%r4, %r45, 6;
	and.b32  	%r5, %r35, 1;
	mov.f32 	%f81, 0f00000000;
	mov.u64 	%rd11, CONST_FILTER;
	mov.u32 	%r91, %r3;
$L__BB0_2:
	ld.param.u32 	%r90, [_Z24Convolution3DBasicKernelPfS_iiii_param_5];
	mov.u32 	%r46, %ctaid.z;
	mov.u32 	%r47, %ntid.z;
	mov.u32 	%r48, %tid.z;
	mad.lo.s32 	%r49, %r46, %r47, %r48;
	add.s32 	%r50, %r91, %r49;
	add.s32 	%r51, %r91, %r35;
	setp.gt.s32 	%p4, %r50, -1;
	setp.lt.s32 	%p5, %r50, %r90;
	and.pred  	%p1, %p4, %p5;
	mul.lo.s32 	%r7, %r50, %r37;
	mul.wide.s32 	%rd10, %r51, 36;
	add.s64 	%rd2, %rd11, %rd10;
	mov.u32 	%r92, %r3;
$L__BB0_3:
	setp.lt.u32 	%p6, %r35, 4;
	add.s32 	%r52, %r92, %r2;
	add.s32 	%r53, %r92, %r35;
	setp.gt.s32 	%p7, %r52, -1;
	setp.lt.s32 	%p8, %r52, %r37;
	and.pred  	%p9, %p7, %p8;
	and.pred  	%p2, %p1, %p9;
	add.s32 	%r54, %r52, %r7;
	mul.lo.s32 	%r9, %r54, %r36;
	mul.wide.s32 	%rd12, %r53, 12;
	add.s64 	%rd3, %rd2, %rd12;
	mov.u32 	%r99, %r3;
	@%p6 bra 	$L__BB0_23;
	shl.b32 	%r56, %r35, 1;
	and.b32  	%r57, %r56, -8;
	neg.s32 	%r96, %r57;
	sub.s32 	%r97, 3, %r35;
	add.s32 	%r58, %r2, %r7;
	add.s32 	%r59, %r58, %r92;
	sub.s32 	%r94, %r1, %r35;
	mad.lo.s32 	%r93, %r36, %r59, %r94;
	mov.b32 	%r95, 3;
$L__BB0_5:
	.pragma "nounroll";
	add.s32 	%r60, %r95, -3;
	setp.gt.s32 	%p11, %r94, -1;
	setp.lt.s32 	%p12, %r94, %r36;
	and.pred  	%p13, %p11, %p12;
	and.pred  	%p14, %p2, %p13;
	mul.wide.s32 	%rd13, %r60, 4;
	add.s64 	%rd4, %rd3, %rd13;
	mul.wide.s32 	%rd14, %r93, 4;
	add.s64 	%rd5, %rd1, %rd14;
	not.pred 	%p15, %p14;
	@%p15 bra 	$L__BB0_7;
	ld.const.f32 	%f40, [%rd4];
	ld.global.f32 	%f41, [%rd5];
	fma.rn.f32 	%f81, %f40, %f41, %f81;
$L__BB0_7:
	add.s32 	%r61, %r94, 1;
	setp.gt.s32 	%p16, %r61, -1;
	setp.lt.s32 	%p17, %r61, %r36;
	and.pred  	%p18, %p16, %p17;
	and.pred  	%p19, %p2, %p18;
	not.pred 	%p20, %p19;
	@%p20 bra 	$L__BB0_9;
	ld.const.f32 	%f42, [%rd4+4];
	ld.global.f32 	%f43, [%rd5+4];
	fma.rn.f32 	%f81, %f42, %f43, %f81;
$L__BB0_9:
	add.s32 	%r62, %r94, 2;
	setp.gt.s32 	%p21, %r62, -1;
	setp.lt.s32 	%p22, %r62, %r36;
	and.pred  	%p23, %p21, %p22;
	and.pred  	%p24, %p2, %p23;
	not.pred 	%p25, %p24;
	@%p25 bra 	$L__BB0_11;
	ld.const.f32 	%f44, [%rd4+8];
	ld.global.f32 	%f45, [%rd5+8];
	fma.rn.f32 	%f81, %f44, %f45, %f81;
$L__BB0_11:
	add.s32 	%r63, %r94, 3;
	setp.gt.s32 	%p26, %r63, -1;
	setp.lt.s32 	%p27, %r63, %r36;
	and.pred  	%p28, %p26, %p27;
	and.pred  	%p29, %p2, %p28;
	not.pred 	%p30, %p29;
	@%p30 bra 	$L__BB0_13;
	ld.const.f32 	%f46, [%rd4+12];
	ld.global.f32 	%f47, [%rd5+12];
	fma.rn.f32 	%f81, %f46, %f47, %f81;
$L__BB0_13:
	add.s32 	%r64, %r94, 4;
	setp.gt.s32 	%p31, %r64, -1;
	setp.lt.s32 	%p32, %r64, %r36;
	and.pred  	%p33, %p31, %p32;
	and.pred  	%p34, %p2, %p33;
	not.pred 	%p35, %p34;
	@%p35 bra 	$L__BB0_15;
	ld.const.f32 	%f48, [%rd4+16];
	ld.global.f32 	%f49, [%rd5+16];
	fma.rn.f32 	%f81, %f48, %f49, %f81;
$L__BB0_15:
	add.s32 	%r65, %r94, 5;
	setp.gt.s32 	%p36, %r65, -1;
	setp.lt.s32 	%p37, %r65, %r36;
	and.pred  	%p38, %p36, %p37;
	and.pred  	%p39, %p2, %p38;
	not.pred 	%p40, %p39;
	@%p40 bra 	$L__BB0_17;
	ld.const.f32 	%f50, [%rd4+20];
	ld.global.f32 	%f51, [%rd5+20];
	fma.rn.f32 	%f81, %f50, %f51, %f81;
$L__BB0_17:
	add.s32 	%r66, %r94, 6;
	setp.gt.s32 	%p41, %r66, -1;
	setp.lt.s32 	%p42, %r66, %r36;
	and.pred  	%p43, %p41, %p42;
	and.pred  	%p44, %p2, %p43;
	not.pred 	%p45, %p44;
	@%p45 bra 	$L__BB0_19;
	ld.const.f32 	%f52, [%rd4+24];
	ld.global.f32 	%f53, [%rd5+24];
	fma.rn.f32 	%f81, %f52, %f53, %f81;
$L__BB0_19:
	add.s32 	%r67, %r94, 7;
	setp.gt.s32 	%p46, %r67, -1;
	setp.lt.s32 	%p47, %r67, %r36;
	and.pred  	%p48, %p46, %p47;
	and.pred  	%p49, %p2, %p48;
	not.pred 	%p50, %p49;
	@%p50 bra 	$L__BB0_21;
	ld.const.f32 	%f54, [%rd4+28];
	ld.global.f32 	%f55, [%rd5+28];
	fma.rn.f32 	%f81, %f54, %f55, %f81;
$L__BB0_21:
	add.s32 	%r97, %r97, 8;
	add.s32 	%r96, %r96, 8;
	add.s32 	%r95, %r95, 8;
	add.s32 	%r94, %r94, 8;
	add.s32 	%r93, %r93, 8;
	setp.ne.s32 	%p51, %r96, 0;
	@%p51 bra 	$L__BB0_5;
	add.s32 	%r99, %r97, -3;
$L__BB0_23:
	setp.lt.u32 	%p52, %r4, 3;
	@%p52 bra 	$L__BB0_33;
	add.s32 	%r26, %r99, %r1;
	add.s32 	%r68, %r99, %r35;
	setp.gt.s32 	%p53, %r26, -1;
	setp.lt.s32 	%p54, %r26, %r36;
	and.pred  	%p55, %p53, %p54;
	and.pred  	%p57, %p2, %p55;
	mul.wide.s32 	%rd15, %r68, 4;
	add.s64 	%rd6, %rd3, %rd15;
	not.pred 	%p58, %p57;
	@%p58 bra 	$L__BB0_26;
	ld.const.f32 	%f56, [%rd6];
	add.s32 	%r69, %r26, %r9;
	mul.wide.s32 	%rd16, %r69, 4;
	add.s64 	%rd17, %rd1, %rd16;
	ld.global.f32 	%f57, [%rd17];
	fma.rn.f32 	%f81, %f56, %f57, %f81;
$L__BB0_26:
	add.s32 	%r70, %r26, 1;
	setp.gt.s32 	%p59, %r70, -1;
	setp.lt.s32 	%p60, %r70, %r36;
	and.pred  	%p61, %p59, %p60;
	and.pred  	%p62, %p2, %p61;
	not.pred 	%p63, %p62;
	@%p63 bra 	$L__BB0_28;
	ld.const.f32 	%f58, [%rd6+4];
	add.s32 	%r71, %r26, %r9;
	mul.wide.s32 	%rd18, %r71, 4;
	add.s64 	%rd19, %rd1, %rd18;
	ld.global.f32 	%f59, [%rd19+4];
	fma.rn.f32 	%f81, %f58, %f59, %f81;
$L__BB0_28:
	add.s32 	%r72, %r26, 2;
	setp.gt.s32 	%p64, %r72, -1;
	setp.lt.s32 	%p65, %r72, %r36;
	and.pred  	%p66, %p64, %p65;
	and.pred  	%p67, %p2, %p66;
	not.pred 	%p68, %p67;
	@%p68 bra 	$L__BB0_30;
	ld.const.f32 	%f60, [%rd6+8];
	add.s32 	%r73, %r26, %r9;
	mul.wide.s32 	%rd20, %r73, 4;
	add.s64 	%rd21, %rd1, %rd20;
	ld.global.f32 	%f61, [%rd21+8];
	fma.rn.f32 	%f81, %f60, %f61, %f81;
$L__BB0_30:
	add.s32 	%r74, %r26, 3;
	setp.gt.s32 	%p69, %r74, -1;
	setp.lt.s32 	%p70, %r74, %r36;
	and.pred  	%p71, %p69, %p70;
	and.pred  	%p72, %p2, %p71;
	not.pred 	%p73, %p72;
	@%p73 bra 	$L__BB0_32;
	ld.const.f32 	%f62, [%rd6+12];
	add.s32 	%r76, %r26, %r9;
	mul.wide.s32 	%rd22, %r76, 4;
	add.s64 	%rd23, %rd1, %rd22;
	ld.global.f32 	%f63, [%rd23+12];
	fma.rn.f32 	%f81, %f62, %f63, %f81;
$L__BB0_32:
	add.s32 	%r99, %r99, 4;
$L__BB0_33:
	setp.eq.s32 	%p74, %r5, 0;
	@%p74 bra 	$L__BB0_39;
	add.s32 	%r29, %r99, %r1;
	add.s32 	%r77, %r99, %r35;
	setp.gt.s32 	%p75, %r29, -1;
	setp.lt.s32 	%p76, %r29, %r36;
	and.pred  	%p77, %p75, %p76;
	and.pred  	%p79, %p2, %p77;
	mul.wide.s32 	%rd24, %r77, 4;
	add.s64 	%rd7, %rd3, %rd24;
	not.pred 	%p80, %p79;
	@%p80 bra 	$L__BB0_36;
	ld.const.f32 	%f64, [%rd7];
	add.s32 	%r78, %r29, %r9;
	mul.wide.s32 	%rd25, %r78, 4;
	add.s64 	%rd26, %rd1, %rd25;
	ld.global.f32 	%f65, [%rd26];
	fma.rn.f32 	%f81, %f64, %f65, %f81;
$L__BB0_36:
	add.s32 	%r79, %r29, 1;
	setp.gt.s32 	%p81, %r79, -1;
	setp.lt.s32 	%p82, %r79, %r36;
	and.pred  	%p83, %p81, %p82;
	and.pred  	%p84, %p2, %p83;
	not.pred 	%p85, %p84;
	@%p85 bra 	$L__BB0_38;
	ld.const.f32 	%f66, [%rd7+4];
	add.s32 	%r81, %r29, %r9;
	mul.wide.s32 	%rd27, %r81, 4;
	add.s64 	%rd28, %rd1, %rd27;
	ld.global.f32 	%f67, [%rd28+4];
	fma.rn.f32 	%f81, %f66, %f67, %f81;
$L__BB0_38:
	add.s32 	%r99, %r99, 2;
$L__BB0_39:
	add.s32 	%r32, %r99, %r1;
	setp.gt.s32 	%p86, %r32, -1;
	setp.lt.s32 	%p87, %r32, %r36;
	and.pred  	%p88, %p86, %p87;
	and.pred  	%p90, %p2, %p88;
	not.pred 	%p91, %p90;
	@%p91 bra 	$L__BB0_41;
	add.s32 	%r82, %r32, %r9;
	add.s32 	%r83, %r99, %r35;
	mul.wide.s32 	%rd29, %r83, 4;
	add.s64 	%rd30, %rd3, %rd29;
	ld.const.f32 	%f68, [%rd30];
	mul.wide.s32 	%rd31, %r82, 4;
	add.s64 	%rd32, %rd1, %rd31;
	ld.global.f32 	%f69, [%rd32];
	fma.rn.f32 	%f81, %f68, %f69, %f81;
$L__BB0_41:
	add.s32 	%r33, %r92, 1;
	setp.ne.s32 	%p92, %r92, %r35;
	mov.u32 	%r92, %r33;
	@%p92 bra 	$L__BB0_3;
	add.s32 	%r34, %r91, 1;
	setp.ne.s32 	%p93, %r91, %r35;
	mov.u32 	%r91, %r34;
	@%p93 bra 	$L__BB0_2;
$L__BB0_43:
	ld.param.u64 	%rd36, [_Z24Convolution3DBasicKernelPfS_iiii_param_1];
	cvta.to.global.u64 	%rd33, %rd36;
	mov.u32 	%r84, %ctaid.z;
	mov.u32 	%r85, %ntid.z;
	mov.u32 	%r86, %tid.z;
	mad.lo.s32 	%r87, %r84, %r85, %r86;
	mad.lo.s32 	%r88, %r37, %r87, %r2;
	mad.lo.s32 	%r89, %r88, %r36, %r1;
	mul.wide.s32 	%rd34, %r89, 4;
	add.s64 	%rd35, %rd33, %rd34;
	st.global.f32 	[%rd35], %f81;
	ret;

}


// ===== COMPILED SASS (sm_100) =====

	.target	sm_100

	.elftype	@"ET_EXEC"


//--------------------- .note.nv.tkinfo           --------------------------
	.section	.note.nv.tkinfo,"",@"SHT_NOTE"
	.sectionflags	@"SHF_NOTE_NV_TKINFO"
	.tkinfo
        /*0018*/ 	.word	0x00000002
        /*0030*/ 	.string	""
        /*0030*/ 	.string	"ptxas"
        /*0030*/ 	.string	"Cuda compilation tools, release 13.0, V13.0.88"
        /*0030*/ 	.string	"Build cuda_13.0.r13.0/compiler.36424714_0"
        /*0030*/ 	.string	"-arch sm_100 -m 64 "



//--------------------- .note.nv.cuinfo           --------------------------
	.section	.note.nv.cuinfo,"",@"SHT_NOTE"
	.sectionflags	@"SHF_NOTE_NV_CUINFO"
        /*0018*/ 	.short	0x0002
        /*001a*/ 	.short	0x0064
        /*001c*/ 	.short	0x0082
	.zero		2


//--------------------- .nv.info                  --------------------------
	.section	.nv.info,"",@"SHT_CUDA_INFO"
	.align	4


	//----- nvinfo : EIATTR_REGCOUNT
	.align		4
        /*0000*/ 	.byte	0x04, 0x2f
        /*0002*/ 	.short	(.L_2 - .L_1)
	.align		4
.L_1:
        /*0004*/ 	.word	index@(_Z24Convolution3DBasicKernelPfS_iiii)
        /*0008*/ 	.word	0x0000001a


	//----- nvinfo : EIATTR_FRAME_SIZE
	.align		4
.L_2:
        /*000c*/ 	.byte	0x04, 0x11
        /*000e*/ 	.short	(.L_4 - .L_3)
	.align		4
.L_3:
        /*0010*/ 	.word	index@(_Z24Convolution3DBasicKernelPfS_iiii)
        /*0014*/ 	.word	0x00000000


	//----- nvinfo : EIATTR_MIN_STACK_SIZE
	.align		4
.L_4:
        /*0018*/ 	.byte	0x04, 0x12
        /*001a*/ 	.short	(.L_6 - .L_5)
	.align		4
.L_5:
        /*001c*/ 	.word	index@(_Z24Convolution3DBasicKernelPfS_iiii)
        /*0020*/ 	.word	0x00000000
.L_6:


//--------------------- .nv.compat                --------------------------
	.section	.nv.compat,"",@"SHT_CUDA_COMPAT_INFO"
	.align	4
        /*0000*/ 	.byte	0x02, 0x09, 0x00, 0x00, 0x02, 0x02, 0x01, 0x00, 0x02, 0x05, 0x05, 0x00, 0x03, 0x07, 0x01, 0x01
        /*0010*/ 	.byte	0x02, 0x03, 0x00, 0x00, 0x02, 0x06, 0x01, 0x00, 0x04, 0x0b, 0x08, 0x00, 0x09, 0x00, 0x00, 0x00
        /*0020*/ 	.byte	0x00, 0x00, 0x00, 0x00


//--------------------- .nv.info._Z24Convolution3DBasicKernelPfS_iiii --------------------------
	.section	.nv.info._Z24Convolution3DBasicKernelPfS_iiii,"",@"SHT_CUDA_INFO"
	.sectionflags	@""
	.align	4


	//----- nvinfo : EIATTR_CUDA_API_VERSION
	.align		4
        /*0000*/ 	.byte	0x04, 0x37
        /*0002*/ 	.short	(.L_8 - .L_7)
.L_7:
        /*0004*/ 	.word	0x00000082


	//----- nvinfo : EIATTR_KPARAM_INFO
	.align		4
.L_8:
        /*0008*/ 	.byte	0x04, 0x17
        /*000a*/ 	.short	(.L_10 - .L_9)
.L_9:
        /*000c*/ 	.word	0x00000000
        /*0010*/ 	.short	0x0005
        /*0012*/ 	.short	0x001c
        /*0014*/ 	.byte	0x00, 0xf0, 0x11, 0x00


	//----- nvinfo : EIATTR_KPARAM_INFO
	.align		4
.L_10:
        /*0018*/ 	.byte	0x04, 0x17
        /*001a*/ 	.short	(.L_12 - .L_11)
.L_11:
        /*001c*/ 	.word	0x00000000
        /*0020*/ 	.short	0x0004
        /*0022*/ 	.short	0x0018
        /*0024*/ 	.byte	0x00, 0xf0, 0x11, 0x00


	//----- nvinfo : EIATTR_KPARAM_INFO
	.align		4
.L_12:
        /*0028*/ 	.byte	0x04, 0x17
        /*002a*/ 	.short	(.L_14 - .L_13)
.L_13:
        /*002c*/ 	.word	0x00000000
        /*0030*/ 	.short	0x0003
        /*0032*/ 	.short	0x0014
        /*0034*/ 	.byte	0x00, 0xf0, 0x11, 0x00


	//----- nvinfo : EIATTR_KPARAM_INFO
	.align		4
.L_14:
        /*0038*/ 	.byte	0x04, 0x17
        /*003a*/ 	.short	(.L_16 - .L_15)
.L_15:
        /*003c*/ 	.word	0x00000000
        /*0040*/ 	.short	0x0002
        /*0042*/ 	.short	0x0010
        /*0044*/ 	.byte	0x00, 0xf0, 0x11, 0x00


	//----- nvinfo : EIATTR_KPARAM_INFO
	.align		4
.L_16:
        /*0048*/ 	.byte	0x04, 0x17
        /*004a*/ 	.short	(.L_18 - .L_17)
.L_17:
        /*004c*/ 	.word	0x00000000
        /*0050*/ 	.short	0x0001
        /*0052*/ 	.short	0x0008
        /*0054*/ 	.byte	0x00, 0xf5, 0x21, 0x00


	//----- nvinfo : EIATTR_KPARAM_INFO
	.align		4
.L_18:
        /*0058*/ 	.byte	0x04, 0x17
        /*005a*/ 	.short	(.L_20 - .L_19)
.L_19:
        /*005c*/ 	.word	0x00000000
        /*0060*/ 	.short	0x0000
        /*0062*/ 	.short	0x0000
        /*0064*/ 	.byte	0x00, 0xf5, 0x21, 0x00


	//----- nvinfo : EIATTR_SPARSE_MMA_MASK
	.align		4
.L_20:
        /*0068*/ 	.byte	0x03, 0x50
        /*006a*/ 	.short	0x0000


	//----- nvinfo : EIATTR_MAXREG_COUNT
	.align		4
        /*006c*/ 	.byte	0x03, 0x1b
        /*006e*/ 	.short	0x00ff


	//----- nvinfo : EIATTR_MERCURY_ISA_VERSION
	.align		4
        /*0070*/ 	.byte	0x03, 0x5f
        /*0072*/ 	.short	0x0101


	//----- nvinfo : EIATTR_VRC_CTA_INIT_COUNT
	.align		4
        /*0074*/ 	.byte	0x02, 0x4a
	.zero		1
	.zero		1


	//----- nvinfo : EIATTR_EXIT_INSTR_OFFSETS
	.align		4
        /*0078*/ 	.byte	0x04, 0x1c
        /*007a*/ 	.short	(.L_22 - .L_21)


	//   ....[0]....
.L_21:
        /*007c*/ 	.word	0x00000e40


	//----- nvinfo : EIATTR_CRS_STACK_SIZE
	.align		4
.L_22:
        /*0080*/ 	.byte	0x04, 0x1e
        /*0082*/ 	.short	(.L_24 - .L_23)
.L_23:
        /*0084*/ 	.word	0x00000000


	//----- nvinfo : EIATTR_CBANK_PARAM_SIZE
	.align		4
.L_24:
        /*0088*/ 	.byte	0x03, 0x19
        /*008a*/ 	.short	0x0020


	//----- nvinfo : EIATTR_PARAM_CBANK
	.align		4
        /*008c*/ 	.byte	0x04, 0x0a
        /*008e*/ 	.short	(.L_26 - .L_25)
	.align		4
.L_25:
        /*0090*/ 	.word	index@(.nv.constant0._Z24Convolution3DBasicKernelPfS_iiii)
        /*0094*/ 	.short	0x0380
        /*0096*/ 	.short	0x0020


	//----- nvinfo : EIATTR_SW_WAR
	.align		4
.L_26:
        /*0098*/ 	.byte	0x04, 0x36
        /*009a*/ 	.short	(.L_28 - .L_27)
.L_27:
        /*009c*/ 	.word	0x00000008
.L_28:


//--------------------- .nv.callgraph             --------------------------
	.section	.nv.callgraph,"",@"SHT_CUDA_CALLGRAPH"
	.align	4
	.sectionentsize	8
	.align		4
        /*0000*/ 	.word	0x00000000
	.align		4
        /*0004*/ 	.word	0xffffffff
	.align		4
        /*0008*/ 	.word	0x00000000
	.align		4
        /*000c*/ 	.word	0xfffffffe
	.align		4
        /*0010*/ 	.word	0x00000000
	.align		4
        /*0014*/ 	.word	0xfffffffd
	.align		4
        /*0018*/ 	.word	0x00000000
	.align		4
        /*001c*/ 	.word	0xfffffffc


//--------------------- .nv.constant3             --------------------------
	.section	.nv.constant3,"a",@progbits
	.align	4
.nv.constant3:
	.type		CONST_FILTER,@object
	.size		CONST_FILTER,(.L_0 - CONST_FILTER)
CONST_FILTER:
	.zero		108
.L_0:


//--------------------- .text._Z24Convolution3DBasicKernelPfS_iiii --------------------------
	.section	.text._Z24Convolution3DBasicKernelPfS_iiii,"ax",@progbits
	.align	128
        .global         _Z24Convolution3DBasicKernelPfS_iiii
        .type           _Z24Convolution3DBasicKernelPfS_iiii,@function
        .size           _Z24Convolution3DBasicKernelPfS_iiii,(.L_x_10 - _Z24Convolution3DBasicKernelPfS_iiii)
        .other          _Z24Convolution3DBasicKernelPfS_iiii,@"STO_CUDA_ENTRY STV_DEFAULT"
_Z24Convolution3DBasicKernelPfS_iiii:
.text._Z24Convolution3DBasicKernelPfS_iiii:
[----:B------:R-:W-:Y:S01]  /*0000*/  LDC R1, c[0x0][0x37c] ;  /* 0x0000df00ff017b82 */ /* 0x000fe20000000800 */
[----:B------:R-:W0:Y:S01]  /*0010*/  S2R R3, SR_TID.X ;  /* 0x0000000000037919 */ /* 0x000e220000002100 */
[----:B------:R-:W1:Y:S06]  /*0020*/  LDCU UR5, c[0x0][0x390] ;  /* 0x00007200ff0577ac */ /* 0x000e6c0008000800 */
[----:B------:R-:W0:Y:S01]  /*0030*/  LDC R0, c[0x0][0x360] ;  /* 0x0000d800ff007b82 */ /* 0x000e220000000800 */
[----:B------:R-:W-:Y:S01]  /*0040*/  IMAD.MOV.U32 R4, RZ, RZ, RZ ;  /* 0x000000ffff047224 */ /* 0x000fe200078e00ff */
[----:B------:R-:W2:Y:S01]  /*0050*/  S2R R5, SR_TID.Y ;  /* 0x0000000000057919 */ /* 0x000ea20000002200 */
[----:B------:R-:W3:Y:S05]  /*0060*/  LDCU.64 UR10, c[0x0][0x358] ;  /* 0x00006b00ff0a77ac */ /* 0x000eea0008000a00 */
[----:B------:R-:W0:Y:S08]  /*0070*/  S2UR UR4, SR_CTAID.X ;  /* 0x00000000000479c3 */ /* 0x000e300000002500 */
[----:B------:R-:W2:Y:S01]  /*0080*/  S2UR UR6, SR_CTAID.Y ;  /* 0x00000000000679c3 */ /* 0x000ea20000002600 */
[----:B-1----:R-:W-:-:S07]  /*0090*/  UISETP.GE.AND UP0, UPT, UR5, URZ, UPT ;  /* 0x000000ff0500728c */ /* 0x002fce000bf06270 */
[----:B------:R-:W2:Y:S01]  /*00a0*/  LDC R2, c[0x0][0x364] ;  /* 0x0000d900ff027b82 */ /* 0x000ea20000000800 */
[----:B0-----:R-:W-:Y:S02]  /*00b0*/  IMAD R0, R0, UR4, R3 ;  /* 0x0000000400007c24 */ /* 0x001fe4000f8e0203 */
[----:B--2---:R-:W-:Y:S01]  /*00c0*/  IMAD R2, R2, UR6, R5 ;  /* 0x0000000602027c24 */ /* 0x004fe2000f8e0205 */
[----:B---3--:R-:W-:Y:S06]  /*00d0*/  BRA.U !UP0, `(.L_x_0) ;  /* 0x0000000d082c7547 */ /* 0x008fec000b800000 */
[----:B------:R-:W-:Y:S01]  /*00e0*/  USHF.L.U32 UR4, UR5, 0x1, URZ ;  /* 0x0000000105047899 */ /* 0x000fe200080006ff */
[----:B------:R-:W-:Y:S01]  /*00f0*/  IMAD.MOV.U32 R4, RZ, RZ, RZ ;  /* 0x000000ffff047224 */ /* 0x000fe200078e00ff */
[----:B------:R-:W-:Y:S02]  /*0100*/  UIADD3 UR8, UPT, UPT, -UR5, URZ, URZ ;  /* 0x000000ff05087290 */ /* 0x000fe4000fffe1ff */
[----:B------:R-:W-:-:S04]  /*0110*/  ULOP3.LUT UR4, UR4, 0x6, URZ, 0xc0, !UPT ;  /* 0x0000000604047892 */ /* 0x000fc8000f8ec0ff */
[----:B------:R-:W-:-:S03]  /*0120*/  UISETP.GE.U32.AND UP0, UPT, UR4, 0x3, UPT ;  /* 0x000000030400788c */ /* 0x000fc6000bf06070 */
[----:B------:R-:W-:-:S08]  /*0130*/  UMOV UR4, UR8 ;  /* 0x0000000800047c82 */ /* 0x000fd00008000000 */
.L_x_8:
[----:B------:R-:W0:Y:S01]  /*0140*/  S2R R6, SR_TID.Z ;  /* 0x0000000000067919 */ /* 0x000e220000002300 */
[----:B------:R-:W0:Y:S01]  /*0150*/  S2UR UR5, SR_CTAID.Z ;  /* 0x00000000000579c3 */ /* 0x000e220000002700 */
[----:B------:R-:W1:Y:S01]  /*0160*/  LDCU UR6, c[0x0][0x39c] ;  /* 0x00007380ff0677ac */ /* 0x000e620008000800 */
[----:B------:R-:W2:Y:S06]  /*0170*/  LDCU UR7, c[0x0][0x390] ;  /* 0x00007200ff0777ac */ /* 0x000eac0008000800 */
[----:B------:R-:W0:Y:S01]  /*0180*/  LDC R3, c[0x0][0x368] ;  /* 0x0000da00ff037b82 */ /* 0x000e220000000800 */
[----:B--2---:R-:W-:Y:S01]  /*0190*/  UIADD3 UR13, UPT, UPT, UR4, UR7, URZ ;  /* 0x00000007040d7290 */ /* 0x004fe2000fffe0ff */
[----:B0-----:R-:W-:Y:S01]  /*01a0*/  IMAD R3, R3, UR5, R6 ;  /* 0x0000000503037c24 */ /* 0x001fe2000f8e0206 */
[----:B------:R-:W-:-:S02]  /*01b0*/  UMOV UR5, UR4 ;  /* 0x0000000400057c82 */ /* 0x000fc40008000000 */
[----:B------:R-:W-:Y:S01]  /*01c0*/  UISETP.NE.AND UP1, UPT, UR5, UR7, UPT ;  /* 0x000000070500728c */ /* 0x000fe2000bf25270 */
[----:B------:R-:W-:Y:S01]  /*01d0*/  VIADD R3, R3, UR4 ;  /* 0x0000000403037c36 */ /* 0x000fe20008000000 */
[----:B------:R-:W-:Y:S01]  /*01e0*/  UIADD3 UR4, UPT, UPT, UR4, 0x1, URZ ;  /* 0x0000000104047890 */ /* 0x000fe2000fffe0ff */
[----:B------:R-:W-:-:S03]  /*01f0*/  UMOV UR5, UR8 ;  /* 0x0000000800057c82 */ /* 0x000fc60008000000 */
[----:B-1----:R-:W-:-:S04]  /*0200*/  ISETP.GE.AND P0, PT, R3, UR6, PT ;  /* 0x0000000603007c0c */ /* 0x002fc8000bf06270 */
[----:B------:R-:W-:-:S13]  /*0210*/  ISETP.GT.AND P0, PT, R3, -0x1, !P0 ;  /* 0xffffffff0300780c */ /* 0x000fda0004704270 */
.L_x_7:
[----:B------:R-:W0:Y:S01]  /*0220*/  LDCU UR14, c[0x0][0x390] ;  /* 0x00007200ff0e77ac */ /* 0x000e220008000800 */
[----:B------:R-:W-:Y:S01]  /*0230*/  VIADD R6, R2, UR5 ;  /* 0x0000000502067c36 */ /* 0x000fe20008000000 */
[----:B------:R-:W1:Y:S01]  /*0240*/  LDCU UR7, c[0x0][0x398] ;  /* 0x00007300ff0777ac */ /* 0x000e620008000800 */
[----:B0-----:R-:W-:Y:S02]  /*0250*/  UISETP.GE.U32.AND UP2, UPT, UR14, 0x4, UPT ;  /* 0x000000040e00788c */ /* 0x001fe4000bf46070 */
[----:B------:R-:W-:Y:S01]  /*0260*/  UIADD3 UR6, UPT, UPT, UR5, UR14, URZ ;  /* 0x0000000e05067290 */ /* 0x000fe2000fffe0ff */
[----:B-1----:R-:W-:-:S03]  /*0270*/  ISETP.GE.AND P1, PT, R6, UR7, PT ;  /* 0x0000000706007c0c */ /* 0x002fc6000bf26270 */
[----:B------:R-:W-:Y:S01]  /*0280*/  UIMAD UR6, UR6, 0xc, URZ ;  /* 0x0000000c060678a4 */ /* 0x000fe2000f8e02ff */
[----:B------:R-:W-:Y:S01]  /*0290*/  ISETP.GT.AND P1, PT, R6, -0x1, !P1 ;  /* 0xffffffff0600780c */ /* 0x000fe20004f24270 */
[----:B------:R-:W-:Y:S02]  /*02a0*/  IMAD R6, R3, UR7, R6 ;  /* 0x0000000703067c24 */ /* 0x000fe4000f8e0206 */
[----:B------:R-:W-:Y:S01]  /*02b0*/  UIMAD UR9, UR13, 0x24, UR6 ;  /* 0x000000240d0978a4 */ /* 0x000fe2000f8e0206 */
[----:B------:R-:W-:Y:S02]  /*02c0*/  PLOP3.LUT P1, PT, P0, P1, PT, 0x80, 0x8 ;  /* 0x000000000008781c */ /* 0x000fe40000723070 */
[----:B------:R-:W-:Y:S01]  /*02d0*/  UMOV UR6, UR8 ;  /* 0x0000000800067c82 */ /* 0x000fe20008000000 */
[----:B------:R-:W-:Y:S10]  /*02e0*/  BRA.U !UP2, `(.L_x_1) ;  /* 0x000000050a387547 */ /* 0x000ff4000b800000 */
[----:B------:R-:W0:Y:S01]  /*02f0*/  LDC.64 R8, c[0x0][0x380] ;  /* 0x0000e000ff087b82 */ /* 0x000e220000000a00 */
[----:B------:R-:W1:Y:S01]  /*0300*/  LDCU UR12, c[0x0][0x394] ;  /* 0x00007280ff0c77ac */ /* 0x000e620008000800 */
[----:B------:R-:W-:Y:S01]  /*0310*/  IMAD R7, R3, UR7, R2 ;  /* 0x0000000703077c24 */ /* 0x000fe2000f8e0202 */
[----:B------:R-:W-:Y:S01]  /*0320*/  IADD3 R5, PT, PT, R0, -UR14, RZ ;  /* 0x8000000e00057c10 */ /* 0x000fe2000fffe0ff */
[----:B------:R-:W-:Y:S02]  /*0330*/  USHF.L.U32 UR6, UR14, 0x1, URZ ;  /* 0x000000010e067899 */ /* 0x000fe400080006ff */
[----:B------:R-:W-:Y:S01]  /*0340*/  VIADD R10, R7, UR5 ;  /* 0x00000005070a7c36 */ /* 0x000fe20008000000 */
[----:B------:R-:W2:Y:S01]  /*0350*/  LDCU UR15, c[0x0][0x394] ;  /* 0x00007280ff0f77ac */ /* 0x000ea20008000800 */
[----:B------:R-:W-:Y:S01]  /*0360*/  IMAD.MOV.U32 R7, RZ, RZ, 0x3 ;  /* 0x00000003ff077424 */ /* 0x000fe200078e00ff */
[----:B------:R-:W-:Y:S02]  /*0370*/  ULOP3.LUT UR6, UR6, 0xfffffff8, URZ, 0xc0, !UPT ;  /* 0xfffffff806067892 */ /* 0x000fe4000f8ec0ff */
[----:B------:R-:W-:-:S02]  /*0380*/  UIADD3 UR7, UPT, UPT, -UR14, 0x3, URZ ;  /* 0x000000030e077890 */ /* 0x000fc4000fffe1ff */
[----:B------:R-:W-:Y:S01]  /*0390*/  UIADD3 UR6, UPT, UPT, -UR6, URZ, URZ ;  /* 0x000000ff06067290 */ /* 0x000fe2000fffe1ff */
[----:B-1----:R-:W-:-:S11]  /*03a0*/  IMAD R13, R10, UR12, R5 ;  /* 0x0000000c0a0d7c24 */ /* 0x002fd6000f8e0205 */
.L_x_2:
[C---:B------:R-:W-:Y:S01]  /*03b0*/  VIADD R10, R5.reuse, 0x1 ;  /* 0x00000001050a7836 */ /* 0x040fe20000000000 */
[C---:B--2---:R-:W-:Y:S02]  /*03c0*/  ISETP.GE.AND P3, PT, R5.reuse, UR15, PT ;  /* 0x0000000f05007c0c */ /* 0x044fe4000bf66270 */
[C---:B------:R-:W-:Y:S02]  /*03d0*/  IADD3 R11, PT, PT, R5.reuse, 0x2, RZ ;  /* 0x00000002050b7810 */ /* 0x040fe40007ffe0ff */
[C---:B------:R-:W-:Y:S02]  /*03e0*/  ISETP.GE.AND P2, PT, R10.reuse, UR15, PT ;  /* 0x0000000f0a007c0c */ /* 0x040fe4000bf46270 */
[----:B------:R-:W-:Y:S02]  /*03f0*/  ISETP.GT.AND P3, PT, R5, -0x1, !P3 ;  /* 0xffffffff0500780c */ /* 0x000fe40005f64270 */
[----:B------:R-:W-:Y:S02]  /*0400*/  ISETP.GT.AND P2, PT, R10, -0x1, !P2 ;  /* 0xffffffff0a00780c */ /* 0x000fe40005744270 */
[----:B------:R-:W-:-:S02]  /*0410*/  PLOP3.LUT P3, PT, P1, P3, PT, 0x80, 0x8 ;  /* 0x000000000008781c */ /* 0x000fc40000f67070 */
[C---:B------:R-:W-:Y:S02]  /*0420*/  ISETP.GE.AND P5, PT, R11.reuse, UR15, PT ;  /* 0x0000000f0b007c0c */ /* 0x040fe4000bfa6270 */
[----:B------:R-:W-:Y:S02]  /*0430*/  PLOP3.LUT P2, PT, P1, P2, PT, 0x80, 0x8 ;  /* 0x000000000008781c */ /* 0x000fe40000f45070 */
[----:B------:R-:W-:Y:S01]  /*0440*/  ISETP.GT.AND P5, PT, R11, -0x1, !P5 ;  /* 0xffffffff0b00780c */ /* 0x000fe20006fa4270 */
[----:B0-----:R-:W-:-:S03]  /*0450*/  IMAD.WIDE R10, R13, 0x4, R8 ;  /* 0x000000040d0a7825 */ /* 0x001fc600078e0208 */
[----:B------:R-:W-:-:S03]  /*0460*/  PLOP3.LUT P5, PT, P1, P5, PT, 0x80, 0x8 ;  /* 0x000000000008781c */ /* 0x000fc60000fab070 */
[----:B------:R-:W2:Y:S04]  /*0470*/  @P3 LDG.E R14, desc[UR10][R10.64] ;  /* 0x0000000a0a0e3981 */ /* 0x000ea8000c1e1900 */
[----:B------:R-:W3:Y:S06]  /*0480*/  @P2 LDG.E R16, desc[UR10][R10.64+0x4] ;  /* 0x0000040a0a102981 */ /* 0x000eec000c1e1900 */
[----:B------:R-:W4:Y:S01]  /*0490*/  @P5 LDG.E R18, desc[UR10][R10.64+0x8] ;  /* 0x0000080a0a125981 */ /* 0x000f22000c1e1900 */
[----:B------:R-:W-:-:S02]  /*04a0*/  VIADD R12, R7, 0xfffffffd ;  /* 0xfffffffd070c7836 */ /* 0x000fc40000000000 */
[C---:B------:R-:W-:Y:S02]  /*04b0*/  VIADD R20, R5.reuse, 0x3 ;  /* 0x0000000305147836 */ /* 0x040fe40000000000 */
[----:B------:R-:W-:Y:S01]  /*04c0*/  VIADD R21, R5, 0x4 ;  /* 0x0000000405157836 */ /* 0x000fe20000000000 */
[----:B------:R-:W-:Y:S02]  /*04d0*/  LEA R12, R12, UR9, 0x2 ;  /* 0x000000090c0c7c11 */ /* 0x000fe4000f8e10ff */
[C---:B------:R-:W-:Y:S02]  /*04e0*/  ISETP.GE.AND P6, PT, R20.reuse, UR15, PT ;  /* 0x0000000f14007c0c */ /* 0x040fe4000bfc6270 */
[----:B------:R-:W2:Y:S01]  /*04f0*/  @P3 LDC R15, c[0x3][R12] ;  /* 0x00c000000c0f3b82 */ /* 0x000ea20000000800 */
[----:B------:R-:W-:Y:S02]  /*0500*/  ISETP.GE.AND P4, PT, R21, UR15, PT ;  /* 0x0000000f15007c0c */ /* 0x000fe4000bf86270 */
[----:B------:R-:W-:-:S02]  /*0510*/  ISETP.GT.AND P6, PT, R20, -0x1, !P6 ;  /* 0xffffffff1400780c */ /* 0x000fc400077c4270 */
[----:B------:R-:W-:Y:S02]  /*0520*/  IADD3 R20, PT, PT, R5, 0x5, RZ ;  /* 0x0000000505147810 */ /* 0x000fe40007ffe0ff */
[----:B------:R-:W-:Y:S01]  /*0530*/  ISETP.GT.AND P4, PT, R21, -0x1, !P4 ;  /* 0xffffffff1500780c */ /* 0x000fe20006784270 */
[----:B------:R-:W3:Y:S03]  /*0540*/  @P2 LDC R17, c[0x3][R12+0x4] ;  /* 0x00c001000c112b82 */ /* 0x000ee60000000800 */
[----:B------:R-:W-:-:S05]  /*0550*/  PLOP3.LUT P4, PT, P1, P4, PT, 0x80, 0x8 ;  /* 0x000000000008781c */ /* 0x000fca0000f89070 */
[----:B------:R-:W4:Y:S01]  /*0560*/  @P5 LDC R19, c[0x3][R12+0x8] ;  /* 0x00c002000c135b82 */ /* 0x000f220000000800 */
[----:B--2---:R-:W-:Y:S01]  /*0570*/  @P3 FFMA R4, R15, R14, R4 ;  /* 0x0000000e0f043223 */ /* 0x004fe20000000004 */
[C---:B------:R-:W-:Y:S01]  /*0580*/  VIADD R14, R5.reuse, 0x6 ;  /* 0x00000006050e7836 */ /* 0x040fe20000000000 */
[----:B------:R-:W-:Y:S01]  /*0590*/  ISETP.GE.AND P3, PT, R20, UR15, PT ;  /* 0x0000000f14007c0c */ /* 0x000fe2000bf66270 */
[----:B------:R-:W-:Y:S02]  /*05a0*/  VIADD R15, R5, 0x7 ;  /* 0x00000007050f7836 */ /* 0x000fe40000000000 */
[----:B---3--:R-:W-:Y:S01]  /*05b0*/  @P2 FFMA R4, R17, R16, R4 ;  /* 0x0000001011042223 */ /* 0x008fe20000000004 */
[----:B------:R-:W-:Y:S01]  /*05c0*/  PLOP3.LUT P2, PT, P1, P6, PT, 0x80, 0x8 ;  /* 0x000000000008781c */ /* 0x000fe20000f4d070 */
[----:B------:R-:W2:Y:S01]  /*05d0*/  @P4 LDG.E R16, desc[UR10][R10.64+0x10] ;  /* 0x0000100a0a104981 */ /* 0x000ea2000c1e1900 */
[----:B------:R-:W-:Y:S02]  /*05e0*/  ISETP.GE.AND P6, PT, R14, UR15, PT ;  /* 0x0000000f0e007c0c */ /* 0x000fe4000bfc6270 */
[----:B------:R-:W-:Y:S01]  /*05f0*/  ISETP.GT.AND P3, PT, R20, -0x1, !P3 ;  /* 0xffffffff1400780c */ /* 0x000fe20005f64270 */
[----:B----4-:R-:W-:Y:S01]  /*0600*/  @P5 FFMA R4, R19, R18, R4 ;  /* 0x0000001213045223 */ /* 0x010fe20000000004 */
[----:B------:R-:W-:-:S02]  /*0610*/  ISETP.GT.AND P6, PT, R14, -0x1, !P6 ;  /* 0xffffffff0e00780c */ /* 0x000fc400077c4270 */
[C---:B------:R-:W-:Y:S02]  /*0620*/  ISETP.GE.AND P5, PT, R15.reuse, UR15, PT ;  /* 0x0000000f0f007c0c */ /* 0x040fe4000bfa6270 */
[----:B------:R-:W-:Y:S02]  /*0630*/  PLOP3.LUT P3, PT, P1, P3, PT, 0x80, 0x8 ;  /* 0x000000000008781c */ /* 0x000fe40000f67070 */
[----:B------:R-:W-:Y:S01]  /*0640*/  ISETP.GT.AND P5, PT, R15, -0x1, !P5 ;  /* 0xffffffff0f00780c */ /* 0x000fe20006fa4270 */
[----:B------:R-:W3:Y:S01]  /*0650*/  @P2 LDG.E R14, desc[UR10][R10.64+0xc] ;  /* 0x00000c0a0a0e2981 */ /* 0x000ee2000c1e1900 */
[----:B------:R-:W-:Y:S02]  /*0660*/  PLOP3.LUT P6, PT, P1, P6, PT, 0x80, 0x8 ;  /* 0x000000000008781c */ /* 0x000fe40000fcd070 */
[----:B------:R-:W-:-:S07]  /*0670*/  PLOP3.LUT P5, PT, P1, P5, PT, 0x80, 0x8 ;  /* 0x000000000008781c */ /* 0x000fce0000fab070 */
[----:B------:R-:W4:Y:S04]  /*0680*/  @P3 LDG.E R18, desc[UR10][R10.64+0x14] ;  /* 0x0000140a0a123981 */ /* 0x000f28000c1e1900 */
[----:B------:R-:W5:Y:S04]  /*0690*/  @P6 LDG.E R20, desc[UR10][R10.64+0x18] ;  /* 0x0000180a0a146981 */ /* 0x000f68000c1e1900 */
[----:B------:R-:W5:Y:S01]  /*06a0*/  @P5 LDG.E R22, desc[UR10][R10.64+0x1c] ;  /* 0x00001c0a0a165981 */ /* 0x000f62000c1e1900 */
[----:B------:R-:W3:Y:S08]  /*06b0*/  @P2 LDC R15, c[0x3][R12+0xc] ;  /* 0x00c003000c0f2b82 */ /* 0x000ef00000000800 */
[----:B------:R-:W2:Y:S08]  /*06c0*/  @P4 LDC R17, c[0x3][R12+0x10] ;  /* 0x00c004000c114b82 */ /* 0x000eb00000000800 */
[----:B------:R-:W4:Y:S08]  /*06d0*/  @P3 LDC R19, c[0x3][R12+0x14] ;  /* 0x00c005000c133b82 */ /* 0x000f300000000800 */
[----:B------:R-:W5:Y:S08]  /*06e0*/  @P6 LDC R21, c[0x3][R12+0x18] ;  /* 0x00c006000c156b82 */ /* 0x000f700000000800 */
[----:B------:R-:W0:Y:S01]  /*06f0*/  @P5 LDC R23, c[0x3][R12+0x1c] ;  /* 0x00c007000c175b82 */ /* 0x000e220000000800 */
[----:B------:R-:W-:-:S04]  /*0700*/  UIADD3 UR6, UPT, UPT, UR6, 0x8, URZ ;  /* 0x0000000806067890 */ /* 0x000fc8000fffe0ff */
[----:B------:R-:W-:Y:S01]  /*0710*/  UISETP.NE.AND UP2, UPT, UR6, URZ, UPT ;  /* 0x000000ff0600728c */ /* 0x000fe2000bf45270 */
[----:B------:R-:W-:Y:S01]  /*0720*/  VIADD R7, R7, 0x8 ;  /* 0x0000000807077836 */ /* 0x000fe20000000000 */
[----:B------:R-:W-:Y:S01]  /*0730*/  IADD3 R13, PT, PT, R13, 0x8, RZ ;  /* 0x000000080d0d7810 */ /* 0x000fe20007ffe0ff */
[----:B------:R-:W-:Y:S01]  /*0740*/  VIADD R5, R5, 0x8 ;  /* 0x0000000805057836 */ /* 0x000fe20000000000 */
[----:B------:R-:W-:Y:S01]  /*0750*/  UIADD3 UR7, UPT, UPT, UR7, 0x8, URZ ;  /* 0x0000000807077890 */ /* 0x000fe2000fffe0ff */
[----:B---3--:R-:W-:-:S04]  /*0760*/  @P2 FFMA R4, R15, R14, R4 ;  /* 0x0000000e0f042223 */ /* 0x008fc80000000004 */
[----:B--2---:R-:W-:-:S04]  /*0770*/  @P4 FFMA R4, R17, R16, R4 ;  /* 0x0000001011044223 */ /* 0x004fc80000000004 */
[----:B----4-:R-:W-:-:S04]  /*0780*/  @P3 FFMA R4, R19, R18, R4 ;  /* 0x0000001213043223 */ /* 0x010fc80000000004 */
[----:B-----5:R-:W-:-:S04]  /*0790*/  @P6 FFMA R4, R21, R20, R4 ;  /* 0x0000001415046223 */ /* 0x020fc80000000004 */
[----:B0-----:R-:W-:Y:S01]  /*07a0*/  @P5 FFMA R4, R23, R22, R4 ;  /* 0x0000001617045223 */ /* 0x001fe20000000004 */
[----:B------:R-:W-:Y:S06]  /*07b0*/  BRA.U UP2, `(.L_x_2) ;  /* 0xfffffff902fc7547 */ /* 0x000fec000b83ffff */
[----:B------:R-:W-:-:S12]  /*07c0*/  UIADD3 UR6, UPT, UPT, UR7, -0x3, URZ ;  /* 0xfffffffd07067890 */ /* 0x000fd8000fffe0ff */
.L_x_1:
[----:B------:R-:W0:Y:S01]  /*07d0*/  LDC R5, c[0x0][0x390] ;  /* 0x0000e400ff057b82 */ /* 0x000e220000000800 */
[----:B------:R-:W1:Y:S01]  /*07e0*/  LDCU UR12, c[0x0][0x394] ;  /* 0x00007280ff0c77ac */ /* 0x000e620008000800 */
[----:B0-----:R-:W-:Y:S01]  /*07f0*/  LOP3.LUT P6, RZ, R5, 0x1, RZ, 0xc0, !PT ;  /* 0x0000000105ff7812 */ /* 0x001fe200078cc0ff */
[----:B-1----:R-:W-:-:S12]  /*0800*/  BRA.U !UP0, `(.L_x_3) ;  /* 0x0000000108b07547 */ /* 0x002fd8000b800000 */
[----:B------:R-:W0:Y:S01]  /*0810*/  LDC.64 R8, c[0x0][0x390] ;  /* 0x0000e400ff087b82 */ /* 0x000e220000000a00 */
[----:B------:R-:W-:-:S04]  /*0820*/  VIADD R18, R0, UR6 ;  /* 0x0000000600127c36 */ /* 0x000fc80008000000 */
[C---:B------:R-:W-:Y:S01]  /*0830*/  VIADD R10, R18.reuse, 0x1 ;  /* 0x00000001120a7836 */ /* 0x040fe20000000000 */
[C---:B------:R-:W-:Y:S02]  /*0840*/  IADD3 R12, PT, PT, R18.reuse, 0x2, RZ ;  /* 0x00000002120c7810 */ /* 0x040fe40007ffe0ff */
[-C--:B0-----:R-:W-:Y:S02]  /*0850*/  ISETP.GE.AND P2, PT, R18, R9.reuse, PT ;  /* 0x000000091200720c */ /* 0x081fe40003f46270 */
[-C--:B------:R-:W-:Y:S02]  /*0860*/  ISETP.GE.AND P4, PT, R10, R9.reuse, PT ;  /* 0x000000090a00720c */ /* 0x080fe40003f86270 */
[----:B------:R-:W-:Y:S02]  /*0870*/  ISETP.GT.AND P2, PT, R18, -0x1, !P2 ;  /* 0xffffffff1200780c */ /* 0x000fe40005744270 */
[----:B------:R-:W-:Y:S01]  /*0880*/  ISETP.GT.AND P4, PT, R10, -0x1, !P4 ;  /* 0xffffffff0a00780c */ /* 0x000fe20006784270 */
[----:B------:R-:W-:Y:S01]  /*0890*/  VIADD R10, R18, 0x3 ;  /* 0x00000003120a7836 */ /* 0x000fe20000000000 */
[----:B------:R-:W-:-:S02]  /*08a0*/  ISETP.GE.AND P5, PT, R12, R9, PT ;  /* 0x000000090c00720c */ /* 0x000fc40003fa6270 */
[----:B------:R-:W-:Y:S02]  /*08b0*/  PLOP3.LUT P2, PT, P1, P2, PT, 0x80, 0x8 ;  /* 0x000000000008781c */ /* 0x000fe40000f45070 */
[----:B------:R-:W-:Y:S02]  /*08c0*/  ISETP.GE.AND P3, PT, R10, R9, PT ;  /* 0x000000090a00720c */ /* 0x000fe40003f66270 */
[----:B------:R-:W-:Y:S02]  /*08d0*/  PLOP3.LUT P4, PT, P1, P4, PT, 0x80, 0x8 ;  /* 0x000000000008781c */ /* 0x000fe40000f89070 */
[----:B------:R-:W-:Y:S02]  /*08e0*/  ISETP.GT.AND P5, PT, R12, -0x1, !P5 ;  /* 0xffffffff0c00780c */ /* 0x000fe40006fa4270 */
[----:B------:R-:W-:Y:S02]  /*08f0*/  ISETP.GT.AND P3, PT, R10, -0x1, !P3 ;  /* 0xffffffff0a00780c */ /* 0x000fe40005f64270 */
[----:B------:R-:W-:-:S02]  /*0900*/  PLOP3.LUT P5, PT, P1, P5, PT, 0x80, 0x8 ;  /* 0x000000000008781c */ /* 0x000fc40000fab070 */
[----:B------:R-:W-:Y:S01]  /*0910*/  PLOP3.LUT P3, PT, P1, P3, PT, 0x80, 0x8 ;  /* 0x000000000008781c */ /* 0x000fe20000f67070 */
[----:B------:R-:W0:Y:S01]  /*0920*/  @P2 LDC.64 R16, c[0x0][0x380] ;  /* 0x0000e000ff102b82 */ /* 0x000e220000000a00 */
[----:B------:R-:W-:-:S03]  /*0930*/  @P2 IMAD R7, R6, R9, R18 ;  /* 0x0000000906072224 */ /* 0x000fc600078e0212 */
[----:B------:R-:W-:-:S04]  /*0940*/  @P4 IMAD R19, R6, R9, R18 ;  /* 0x0000000906134224 */ /* 0x000fc800078e0212 */
[----:B------:R-:W1:Y:S08]  /*0950*/  @P4 LDC.64 R14, c[0x0][0x380] ;  /* 0x0000e000ff0e4b82 */ /* 0x000e700000000a00 */
[----:B------:R-:W2:Y:S08]  /*0960*/  @P5 LDC.64 R12, c[0x0][0x380] ;  /* 0x0000e000ff0c5b82 */ /* 0x000eb00000000a00 */
[----:B------:R-:W3:Y:S01]  /*0970*/  @P3 LDC.64 R10, c[0x0][0x380] ;  /* 0x0000e000ff0a3b82 */ /* 0x000ee20000000a00 */
[----:B0-----:R-:W-:-:S04]  /*0980*/  @P2 IMAD.WIDE R16, R7, 0x4, R16 ;  /* 0x0000000407102825 */ /* 0x001fc800078e0210 */
[----:B------:R-:W-:Y:S02]  /*0990*/  @P5 IMAD R7, R6, R9, R18 ;  /* 0x0000000906075224 */ /* 0x000fe400078e0212 */
[----:B------:R-:W4:Y:S01]  /*09a0*/  @P2 LDG.E R17, desc[UR10][R16.64] ;  /* 0x0000000a10112981 */ /* 0x000f22000c1e1900 */
[----:B-1----:R-:W-:-:S04]  /*09b0*/  @P4 IMAD.WIDE R14, R19, 0x4, R14 ;  /* 0x00000004130e4825 */ /* 0x002fc800078e020e */
[----:B------:R-:W-:Y:S02]  /*09c0*/  @P3 IMAD R9, R6, R9, R18 ;  /* 0x0000000906093224 */ /* 0x000fe400078e0212 */
[----:B------:R-:W5:Y:S01]  /*09d0*/  @P4 LDG.E R14, desc[UR10][R14.64+0x4] ;  /* 0x0000040a0e0e4981 */ /* 0x000f62000c1e1900 */
[----:B--2---:R-:W-:-:S06]  /*09e0*/  @P5 IMAD.WIDE R12, R7, 0x4, R12 ;  /* 0x00000004070c5825 */ /* 0x004fcc00078e020c */
[----:B------:R-:W2:Y:S01]  /*09f0*/  @P5 LDG.E R12, desc[UR10][R12.64+0x8] ;  /* 0x0000080a0c0c5981 */ /* 0x000ea2000c1e1900 */
[----:B---3--:R-:W-:-:S06]  /*0a00*/  @P3 IMAD.WIDE R10, R9, 0x4, R10 ;  /* 0x00000004090a3825 */ /* 0x008fcc00078e020a */
[----:B------:R-:W3:Y:S01]  /*0a10*/  @P3 LDG.E R10, desc[UR10][R10.64+0xc] ;  /* 0x00000c0a0a0a3981 */ /* 0x000ee2000c1e1900 */
[----:B------:R-:W-:-:S05]  /*0a20*/  VIADD R8, R8, UR6 ;  /* 0x0000000608087c36 */ /* 0x000fca0008000000 */
[----:B------:R-:W-:-:S04]  /*0a30*/  LEA R8, R8, UR9, 0x2 ;  /* 0x0000000908087c11 */ /* 0x000fc8000f8e10ff */
[----:B------:R-:W4:Y:S08]  /*0a40*/  @P2 LDC R7, c[0x3][R8] ;  /* 0x00c0000008072b82 */ /* 0x000f300000000800 */
[----:B------:R-:W5:Y:S08]  /*0a50*/  @P4 LDC R9, c[0x3][R8+0x4] ;  /* 0x00c0010008094b82 */ /* 0x000f700000000800 */
[----:B------:R-:W2:Y:S08]  /*0a60*/  @P5 LDC R19, c[0x3][R8+0x8] ;  /* 0x00c0020008135b82 */ /* 0x000eb00000000800 */
[----:B------:R-:W3:Y:S01]  /*0a70*/  @P3 LDC R21, c[0x3][R8+0xc] ;  /* 0x00c0030008153b82 */ /* 0x000ee20000000800 */
[----:B------:R-:W-:Y:S01]  /*0a80*/  UIADD3 UR6, UPT, UPT, UR6, 0x4, URZ ;  /* 0x0000000406067890 */ /* 0x000fe2000fffe0ff */
[----:B----4-:R-:W-:-:S04]  /*0a90*/  @P2 FFMA R4, R7, R17, R4 ;  /* 0x0000001107042223 */ /* 0x010fc80000000004 */
[----:B-----5:R-:W-:-:S04]  /*0aa0*/  @P4 FFMA R4, R9, R14, R4 ;  /* 0x0000000e09044223 */ /* 0x020fc80000000004 */
[----:B--2---:R-:W-:-:S04]  /*0ab0*/  @P5 FFMA R4, R19, R12, R4 ;  /* 0x0000000c13045223 */ /* 0x004fc80000000004 */
[----:B---3--:R-:W-:-:S07]  /*0ac0*/  @P3 FFMA R4, R21, R10, R4 ;  /* 0x0000000a15043223 */ /* 0x008fce0000000004 */
.L_x_3:
[----:B------:R-:W-:Y:S05]  /*0ad0*/  @!P6 BRA `(.L_x_4) ;  /* 0x000000000060e947 */ /* 0x000fea0003800000 */
[----:B------:R-:W0:Y:S01]  /*0ae0*/  LDCU UR7, c[0x0][0x394] ;  /* 0x00007280ff0777ac */ /* 0x000e220008000800 */
[----:B------:R-:W-:-:S05]  /*0af0*/  IADD3 R13, PT, PT, R0, UR6, RZ ;  /* 0x00000006000d7c10 */ /* 0x000fca000fffe0ff */
[C---:B------:R-:W-:Y:S01]  /*0b00*/  VIADD R7, R13.reuse, 0x1 ;  /* 0x000000010d077836 */ /* 0x040fe20000000000 */
[----:B0-----:R-:W-:-:S04]  /*0b10*/  ISETP.GE.AND P2, PT, R13, UR7, PT ;  /* 0x000000070d007c0c */ /* 0x001fc8000bf46270 */
[----:B------:R-:W-:Y:S02]  /*0b20*/  ISETP.GE.AND P3, PT, R7, UR7, PT ;  /* 0x0000000707007c0c */ /* 0x000fe4000bf66270 */
[----:B------:R-:W-:Y:S02]  /*0b30*/  ISETP.GT.AND P2, PT, R13, -0x1, !P2 ;  /* 0xffffffff0d00780c */ /* 0x000fe40005744270 */
[----:B------:R-:W-:Y:S02]  /*0b40*/  ISETP.GT.AND P3, PT, R7, -0x1, !P3 ;  /* 0xffffffff0700780c */ /* 0x000fe40005f64270 */
[----:B------:R-:W-:Y:S02]  /*0b50*/  PLOP3.LUT P2, PT, P1, P2, PT, 0x80, 0x8 ;  /* 0x000000000008781c */ /* 0x000fe40000f45070 */
[----:B------:R-:W-:-:S11]  /*0b60*/  PLOP3.LUT P3, PT, P1, P3, PT, 0x80, 0x8 ;  /* 0x000000000008781c */ /* 0x000fd60000f67070 */
[----:B------:R-:W0:Y:S01]  /*0b70*/  @P2 LDC.64 R8, c[0x0][0x380] ;  /* 0x0000e000ff082b82 */ /* 0x000e220000000a00 */
[C-C-:B------:R-:W-:Y:S02]  /*0b80*/  @P2 IMAD R7, R6.reuse, UR7, R13.reuse ;  /* 0x0000000706072c24 */ /* 0x140fe4000f8e020d */
[----:B------:R-:W-:-:S05]  /*0b90*/  @P3 IMAD R13, R6, UR7, R13 ;  /* 0x00000007060d3c24 */ /* 0x000fca000f8e020d */
[----:B------:R-:W1:Y:S01]  /*0ba0*/  @P3 LDC.64 R10, c[0x0][0x380] ;  /* 0x0000e000ff0a3b82 */ /* 0x000e620000000a00 */
[----:B0-----:R-:W-:-:S06]  /*0bb0*/  @P2 IMAD.WIDE R8, R7, 0x4, R8 ;  /* 0x0000000407082825 */ /* 0x001fcc00078e0208 */
[----:B------:R-:W2:Y:S01]  /*0bc0*/  @P2 LDG.E R8, desc[UR10][R8.64] ;  /* 0x0000000a08082981 */ /* 0x000ea2000c1e1900 */
[----:B-1----:R-:W-:-:S06]  /*0bd0*/  @P3 IMAD.WIDE R10, R13, 0x4, R10 ;  /* 0x000000040d0a3825 */ /* 0x002fcc00078e020a */
[----:B------:R-:W3:Y:S01]  /*0be0*/  @P3 LDG.E R10, desc[UR10][R10.64+0x4] ;  /* 0x0000040a0a0a3981 */ /* 0x000ee2000c1e1900 */
[----:B------:R-:W-:-:S05]  /*0bf0*/  VIADD R7, R5, UR6 ;  /* 0x0000000605077c36 */ /* 0x000fca0008000000 */
[----:B------:R-:W-:-:S04]  /*0c00*/  LEA R12, R7, UR9, 0x2 ;  /* 0x00000009070c7c11 */ /* 0x000fc8000f8e10ff */
[----:B------:R-:W2:Y:S08]  /*0c10*/  @P2 LDC R7, c[0x3][R12] ;  /* 0x00c000000c072b82 */ /* 0x000eb00000000800 */
[----:B------:R-:W3:Y:S01]  /*0c20*/  @P3 LDC R13, c[0x3][R12+0x4] ;  /* 0x00c001000c0d3b82 */ /* 0x000ee20000000800 */
[----:B------:R-:W-:Y:S01]  /*0c30*/  UIADD3 UR6, UPT, UPT, UR6, 0x2, URZ ;  /* 0x0000000206067890 */ /* 0x000fe2000fffe0ff */
[----:B--2---:R-:W-:-:S04]  /*0c40*/  @P2 FFMA R4, R7, R8, R4 ;  /* 0x0000000807042223 */ /* 0x004fc80000000004 */
[----:B---3--:R-:W-:-:S07]  /*0c50*/  @P3 FFMA R4, R13, R10, R4 ;  /* 0x0000000a0d043223 */ /* 0x008fce0000000004 */
.L_x_4:
[----:B------:R-:W-:Y:S01]  /*0c60*/  IADD3 R7, PT, PT, R0, UR6, RZ ;  /* 0x0000000600077c10 */ /* 0x000fe2000fffe0ff */
[----:B------:R-:W-:Y:S03]  /*0c70*/  BSSY.RECONVERGENT B0, `(.L_x_5) ;  /* 0x000000d000007945 */ /* 0x000fe60003800200 */
[----:B------:R-:W-:-:S04]  /*0c80*/  ISETP.GE.AND P2, PT, R7, UR12, PT ;  /* 0x0000000c07007c0c */ /* 0x000fc8000bf46270 */
[----:B------:R-:W-:-:S04]  /*0c90*/  ISETP.GT.AND P2, PT, R7, -0x1, !P2 ;  /* 0xffffffff0700780c */ /* 0x000fc80005744270 */
[----:B------:R-:W-:-:S13]  /*0ca0*/  PLOP3.LUT P2, PT, P1, P2, PT, 0x80, 0x8 ;  /* 0x000000000008781c */ /* 0x000fda0000f45070 */
[----:B------:R-:W-:Y:S05]  /*0cb0*/  @!P2 BRA `(.L_x_6) ;  /* 0x000000000020a947 */ /* 0x000fea0003800000 */
[----:B------:R-:W0:Y:S01]  /*0cc0*/  LDC.64 R8, c[0x0][0x380] ;  /* 0x0000e000ff087b82 */ /* 0x000e220000000a00 */
[----:B------:R-:W-:-:S04]  /*0cd0*/  IMAD R7, R6, UR12, R7 ;  /* 0x0000000c06077c24 */ /* 0x000fc8000f8e0207 */
[----:B0-----:R-:W-:-:S06]  /*0ce0*/  IMAD.WIDE R6, R7, 0x4, R8 ;  /* 0x0000000407067825 */ /* 0x001fcc00078e0208 */
[----:B------:R-:W2:Y:S01]  /*0cf0*/  LDG.E R6, desc[UR10][R6.64] ;  /* 0x0000000a06067981 */ /* 0x000ea2000c1e1900 */
[----:B------:R-:W-:-:S05]  /*0d00*/  VIADD R8, R5, UR6 ;  /* 0x0000000605087c36 */ /* 0x000fca0008000000 */
[----:B------:R-:W-:-:S04]  /*0d10*/  LEA R8, R8, UR9, 0x2 ;  /* 0x0000000908087c11 */ /* 0x000fc8000f8e10ff */
[----:B------:R-:W2:Y:S02]  /*0d20*/  LDC R9, c[0x3][R8] ;  /* 0x00c0000008097b82 */ /* 0x000ea40000000800 */
[----:B--2---:R-:W-:-:S07]  /*0d30*/  FFMA R4, R9, R6, R4 ;  /* 0x0000000609047223 */ /* 0x004fce0000000004 */
.L_x_6:
[----:B------:R-:W-:Y:S05]  /*0d40*/  BSYNC.RECONVERGENT B0 ;  /* 0x0000000000007941 */ /* 0x000fea0003800200 */
.L_x_5:
[----:B------:R-:W-:Y:S01]  /*0d50*/  ISETP.NE.AND P1, PT, R5, UR5, PT ;  /* 0x0000000505007c0c */ /* 0x000fe2000bf25270 */
[----:B------:R-:W-:-:S12]  /*0d60*/  UIADD3 UR5, UPT, UPT, UR5, 0x1, URZ ;  /* 0x0000000105057890 */ /* 0x000fd8000fffe0ff */
[----:B------:R-:W-:Y:S05]  /*0d70*/  @P1 BRA `(.L_x_7) ;  /* 0xfffffff400281947 */ /* 0x000fea000383ffff */
[----:B------:R-:W-:Y:S05]  /*0d80*/  BRA.U UP1, `(.L_x_8) ;  /* 0xfffffff101ec7547 */ /* 0x000fea000b83ffff */
.L_x_0:
[----:B------:R-:W0:Y:S01]  /*0d90*/  S2R R8, SR_TID.Z ;  /* 0x0000000000087919 */ /* 0x000e220000002300 */
[----:B------:R-:W0:Y:S01]  /*0da0*/  S2UR UR5, SR_CTAID.Z ;  /* 0x00000000000579c3 */ /* 0x000e220000002700 */
[----:B------:R-:W1:Y:S01]  /*0db0*/  LDCU UR6, c[0x0][0x398] ;  /* 0x00007300ff0677ac */ /* 0x000e620008000800 */
[----:B------:R-:W2:Y:S06]  /*0dc0*/  LDCU UR7, c[0x0][0x394] ;  /* 0x00007280ff0777ac */ /* 0x000eac0008000800 */
[----:B------:R-:W0:Y:S08]  /*0dd0*/  LDC R3, c[0x0][0x368] ;  /* 0x0000da00ff037b82 */ /* 0x000e300000000800 */
[----:B------:R-:W3:Y:S01]  /*0de0*/  LDC.64 R6, c[0x0][0x388] ;  /* 0x0000e200ff067b82 */ /* 0x000ee20000000a00 */
[----:B0-----:R-:W-:-:S04]  /*0df0*/  IMAD R3, R3, UR5, R8 ;  /* 0x0000000503037c24 */ /* 0x001fc8000f8e0208 */
[----:B-1----:R-:W-:-:S04]  /*0e00*/  IMAD R3, R3, UR6, R2 ;  /* 0x0000000603037c24 */ /* 0x002fc8000f8e0202 */
[----:B--2---:R-:W-:-:S04]  /*0e10*/  IMAD R3, R3, UR7, R0 ;  /* 0x0000000703037c24 */ /* 0x004fc8000f8e0200 */
[----:B---3--:R-:W-:-:S05]  /*0e20*/  IMAD.WIDE R2, R3, 0x4, R6 ;  /* 0x0000000403027825 */ /* 0x008fca00078e0206 */
[----:B------:R-:W-:Y:S01]  /*0e30*/  STG.E desc[UR10][R2.64], R4 ;  /* 0x0000000402007986 */ /* 0x000fe2000c10190a */
[----:B------:R-:W-:Y:S05]  /*0e40*/  EXIT ;  /* 0x000000000000794d */ /* 0x000fea0003800000 */
.L_x_9:
[----:B------:R-:W-:-:S00]  /*0e50*/  BRA `(.L_x_9) ;  /* 0xfffffffc00fc7947 */ /* 0x000fc0000383ffff */
[----:B------:R-:W-:-:S00]  /*0e60*/  NOP ;  /* 0x0000000000007918 */ /* 0x000fc00000000000 */
        /* <DEDUP_REMOVED lines=9> */
.L_x_10:


//--------------------- .nv.shared.reserved.0     --------------------------
	.section	.nv.shared.reserved.0,"aw",@nobits
	.weak		__nv_reservedSMEM_offset_0_alias
	.size		__nv_reservedSMEM_offset_0_alias, 0, 64
	.other		__nv_reservedSMEM_offset_0_alias,@"STO_CUDA_RESERVED_SHARED STV_DEFAULT"
__nv_reservedSMEM_offset_0_alias:
	.zero		0
	.zero		64


//--------------------- .nv.constant0._Z24Convolution3DBasicKernelPfS_iiii --------------------------
	.section	.nv.constant0._Z24Convolution3DBasicKernelPfS_iiii,"a",@progbits
	.sectionflags	@""
	.align	4
.nv.constant0._Z24Convolution3DBasicKernelPfS_iiii:
	.zero		928


//--------------------- SYMBOLS --------------------------

	.type		.nv.reservedSmem.offset0,@object
	.size		.nv.reservedSmem.offset0,0x4
